//
// Generated by NVIDIA NVVM Compiler
//
// Compiler Build ID: CL-36424714
// Cuda compilation tools, release 13.0, V13.0.88
// Based on NVVM 20.0.0
//

.version 9.0
.target sm_100
.address_size 64

	// .globl	_Z6d_mainP6float3mm

.visible .entry _Z6d_mainP6float3mm(
	.param .u64 .ptr .align 1 _Z6d_mainP6float3mm_param_0,
	.param .u64 _Z6d_mainP6float3mm_param_1,
	.param .u64 _Z6d_mainP6float3mm_param_2
)
{
	.reg .b32 	%r<10>;
	.reg .b64 	%rd<8>;

	ld.param.u64 	%rd1, [_Z6d_mainP6float3mm_param_0];
	ld.param.u64 	%rd2, [_Z6d_mainP6float3mm_param_1];
	cvta.to.global.u64 	%rd3, %rd1;
	mov.u32 	%r1, %ctaid.x;
	mov.u32 	%r2, %ntid.x;
	mov.u32 	%r3, %tid.x;
	mad.lo.s32 	%r4, %r1, %r2, %r3;
	cvt.u64.u32 	%rd4, %r4;
	mov.u32 	%r5, %ctaid.y;
	mov.u32 	%r6, %ntid.y;
	mov.u32 	%r7, %tid.y;
	mad.lo.s32 	%r8, %r5, %r6, %r7;
	cvt.u64.u32 	%rd5, %r8;
	mad.lo.s64 	%rd6, %rd2, %rd5, %rd4;
	mad.lo.s64 	%rd7, %rd6, 12, %rd3;
	mov.b32 	%r9, 1132396544;
	st.global.u32 	[%rd7], %r9;
	st.global.u32 	[%rd7+4], %r9;
	st.global.u32 	[%rd7+8], %r9;
	ret;

}


// ===== COMPILED SASS (sm_100) =====

	.target	sm_100

	.elftype	@"ET_EXEC"


//--------------------- .note.nv.tkinfo           --------------------------
	.section	.note.nv.tkinfo,"",@"SHT_NOTE"
	.sectionflags	@"SHF_NOTE_NV_TKINFO"
	.tkinfo
        /*0018*/ 	.word	0x00000002
        /*0030*/ 	.string	""
        /*0030*/ 	.string	"ptxas"
        /*0030*/ 	.string	"Cuda compilation tools, release 13.0, V13.0.88"
        /*0030*/ 	.string	"Build cuda_13.0.r13.0/compiler.36424714_0"
        /*0030*/ 	.string	"-arch sm_100 -m 64 "



//--------------------- .note.nv.cuinfo           --------------------------
	.section	.note.nv.cuinfo,"",@"SHT_NOTE"
	.sectionflags	@"SHF_NOTE_NV_CUINFO"
        /*0018*/ 	.short	0x0002
        /*001a*/ 	.short	0x0064
        /*001c*/ 	.short	0x0082
	.zero		2


//--------------------- .nv.info                  --------------------------
	.section	.nv.info,"",@"SHT_CUDA_INFO"
	.align	4


	//----- nvinfo : EIATTR_REGCOUNT
	.align		4
        /*0000*/ 	.byte	0x04, 0x2f
        /*0002*/ 	.short	(.L_1 - .L_0)
	.align		4
.L_0:
        /*0004*/ 	.word	index@(_Z6d_mainP6float3mm)
        /*0008*/ 	.word	0x0000000a


	//----- nvinfo : EIATTR_FRAME_SIZE
	.align		4
.L_1:
        /*000c*/ 	.byte	0x04, 0x11
        /*000e*/ 	.short	(.L_3 - .L_2)
	.align		4
.L_2:
        /*0010*/ 	.word	index@(_Z6d_mainP6float3mm)
        /*0014*/ 	.word	0x00000000


	//----- nvinfo : EIATTR_MIN_STACK_SIZE
	.align		4
.L_3:
        /*0018*/ 	.byte	0x04, 0x12
        /*001a*/ 	.short	(.L_5 - .L_4)
	.align		4
.L_4:
        /*001c*/ 	.word	index@(_Z6d_mainP6float3mm)
        /*0020*/ 	.word	0x00000000
.L_5:


//--------------------- .nv.compat                --------------------------
	.section	.nv.compat,"",@"SHT_CUDA_COMPAT_INFO"
	.align	4
        /*0000*/ 	.byte	0x02, 0x09, 0x00, 0x00, 0x02, 0x02, 0x01, 0x00, 0x02, 0x05, 0x05, 0x00, 0x03, 0x07, 0x01, 0x01
        /*0010*/ 	.byte	0x02, 0x03, 0x00, 0x00, 0x02, 0x06, 0x01, 0x00, 0x04, 0x0b, 0x08, 0x00, 0x09, 0x00, 0x00, 0x00
        /*0020*/ 	.byte	0x00, 0x00, 0x00, 0x00


//--------------------- .nv.info._Z6d_mainP6float3mm --------------------------
	.section	.nv.info._Z6d_mainP6float3mm,"",@"SHT_CUDA_INFO"
	.sectionflags	@""
	.align	4


	//----- nvinfo : EIATTR_CUDA_API_VERSION
	.align		4
        /*0000*/ 	.byte	0x04, 0x37
        /*0002*/ 	.short	(.L_7 - .L_6)
.L_6:
        /*0004*/ 	.word	0x00000082


	//----- nvinfo : EIATTR_KPARAM_INFO
	.align		4
.L_7:
        /*0008*/ 	.byte	0x04, 0x17
        /*000a*/ 	.short	(.L_9 - .L_8)
.L_8:
        /*000c*/ 	.word	0x00000000
        /*0010*/ 	.short	0x0002
        /*0012*/ 	.short	0x0010
        /*0014*/ 	.byte	0x00, 0xf0, 0x21, 0x00


	//----- nvinfo : EIATTR_KPARAM_INFO
	.align		4
.L_9:
        /*0018*/ 	.byte	0x04, 0x17
        /*001a*/ 	.short	(.L_11 - .L_10)
.L_10:
        /*001c*/ 	.word	0x00000000
        /*0020*/ 	.short	0x0001
        /*0022*/ 	.short	0x0008
        /*0024*/ 	.byte	0x00, 0xf0, 0x21, 0x00


	//----- nvinfo : EIATTR_KPARAM_INFO
	.align		4
.L_11:
        /*0028*/ 	.byte	0x04, 0x17
        /*002a*/ 	.short	(.L_13 - .L_12)
.L_12:
        /*002c*/ 	.word	0x00000000
        /*0030*/ 	.short	0x0000
        /*0032*/ 	.short	0x0000
        /*0034*/ 	.byte	0x00, 0xf5, 0x21, 0x00


	//----- nvinfo : EIATTR_SPARSE_MMA_MASK
	.align		4
.L_13:
        /*0038*/ 	.byte	0x03, 0x50
        /*003a*/ 	.short	0x0000


	//----- nvinfo : EIATTR_MAXREG_COUNT
	.align		4
        /*003c*/ 	.byte	0x03, 0x1b
        /*003e*/ 	.short	0x00ff


	//----- nvinfo : EIATTR_MERCURY_ISA_VERSION
	.align		4
        /*0040*/ 	.byte	0x03, 0x5f
        /*0042*/ 	.short	0x0101


	//----- nvinfo : EIATTR_VRC_CTA_INIT_COUNT
	.align		4
        /*0044*/ 	.byte	0x02, 0x4a
	.zero		1
	.zero		1


	//----- nvinfo : EIATTR_EXIT_INSTR_OFFSETS
	.align		4
        /*0048*/ 	.byte	0x04, 0x1c
        /*004a*/ 	.short	(.L_15 - .L_14)


	//   ....[0]....
.L_14:
        /*004c*/ 	.word	0x00000160


	//----- nvinfo : EIATTR_CBANK_PARAM_SIZE
	.align		4
.L_15:
        /*0050*/ 	.byte	0x03, 0x19
        /*0052*/ 	.short	0x0018


	//----- nvinfo : EIATTR_PARAM_CBANK
	.align		4
        /*0054*/ 	.byte	0x04, 0x0a
        /*0056*/ 	.short	(.L_17 - .L_16)
	.align		4
.L_16:
        /*0058*/ 	.word	index@(.nv.constant0._Z6d_mainP6float3mm)
        /*005c*/ 	.short	0x0380
        /*005e*/ 	.short	0x0018


	//----- nvinfo : EIATTR_SW_WAR
	.align		4
.L_17:
        /*0060*/ 	.byte	0x04, 0x36
        /*0062*/ 	.short	(.L_19 - .L_18)
.L_18:
        /*0064*/ 	.word	0x00000008
.L_19:


//--------------------- .nv.callgraph             --------------------------
	.section	.nv.callgraph,"",@"SHT_CUDA_CALLGRAPH"
	.align	4
	.sectionentsize	8
	.align		4
        /*0000*/ 	.word	0x00000000
	.align		4
        /*0004*/ 	.word	0xffffffff
	.align		4
        /*0008*/ 	.word	0x00000000
	.align		4
        /*000c*/ 	.word	0xfffffffe
	.align		4
        /*0010*/ 	.word	0x00000000
	.align		4
        /*0014*/ 	.word	0xfffffffd
	.align		4
        /*0018*/ 	.word	0x00000000
	.align		4
        /*001c*/ 	.word	0xfffffffc


//--------------------- .text._Z6d_mainP6float3mm --------------------------
	.section	.text._Z6d_mainP6float3mm,"ax",@progbits
	.align	128
        .global         _Z6d_mainP6float3mm
        .type           _Z6d_mainP6float3mm,@function
        .size           _Z6d_mainP6float3mm,(.L_x_1 - _Z6d_mainP6float3mm)
        .other          _Z6d_mainP6float3mm,@"STO_CUDA_ENTRY STV_DEFAULT"
_Z6d_mainP6float3mm:
.text._Z6d_mainP6float3mm:
[----:B------:R-:W-:Y:S01]  /*0000*/  LDC R1, c[0x0][0x37c] ;  /* 0x0000df00ff017b82 */ /* 0x000fe20000000800 */
[----:B------:R-:W0:Y:S07]  /*0010*/  S2R R3, SR_TID.X ;  /* 0x0000000000037919 */ /* 0x000e2e0000002100 */
[----:B------:R-:W0:Y:S01]  /*0020*/  S2UR UR4, SR_CTAID.X ;  /* 0x00000000000479c3 */ /* 0x000e220000002500 */
[----:B------:R-:W1:Y:S01]  /*0030*/  LDCU.64 UR6, c[0x0][0x388] ;  /* 0x00007100ff0677ac */ /* 0x000e620008000a00 */
[----:B------:R-:W2:Y:S06]  /*0040*/  S2R R0, SR_TID.Y ;  /* 0x0000000000007919 */ /* 0x000eac0000002200 */
[----:B------:R-:W0:Y:S08]  /*0050*/  LDC R2, c[0x0][0x360] ;  /* 0x0000d800ff027b82 */ /* 0x000e300000000800 */
[----:B------:R-:W2:Y:S08]  /*0060*/  S2UR UR5, SR_CTAID.Y ;  /* 0x00000000000579c3 */ /* 0x000eb00000002600 */
[----:B------:R-:W2:Y:S08]  /*0070*/  LDC R7, c[0x0][0x364] ;  /* 0x0000d900ff077b82 */ /* 0x000eb00000000800 */
[----:B------:R-:W3:Y:S01]  /*0080*/  LDC.64 R4, c[0x0][0x380] ;  /* 0x0000e000ff047b82 */ /* 0x000ee20000000a00 */
[----:B0-----:R-:W-:-:S02]  /*0090*/  IMAD R2, R2, UR4, R3 ;  /* 0x0000000402027c24 */ /* 0x001fc4000f8e0203 */
[----:B------:R-:W-:Y:S02]  /*00a0*/  HFMA2 R3, -RZ, RZ, 0, 0 ;  /* 0x00000000ff037431 */ /* 0x000fe400000001ff */
[----:B--2---:R-:W-:Y:S01]  /*00b0*/  IMAD R7, R7, UR5, R0 ;  /* 0x0000000507077c24 */ /* 0x004fe2000f8e0200 */
[----:B------:R-:W0:Y:S03]  /*00c0*/  LDCU.64 UR4, c[0x0][0x358] ;  /* 0x00006b00ff0477ac */ /* 0x000e260008000a00 */
[----:B-1----:R-:W-:-:S04]  /*00d0*/  IMAD.WIDE.U32 R2, R7, UR6, R2 ;  /* 0x0000000607027c25 */ /* 0x002fc8000f8e0002 */
[----:B------:R-:W-:Y:S02]  /*00e0*/  IMAD R7, R7, UR7, R3 ;  /* 0x0000000707077c24 */ /* 0x000fe4000f8e0203 */
[----:B---3--:R-:W-:Y:S01]  /*00f0*/  IMAD.WIDE.U32 R2, R2, 0xc, R4 ;  /* 0x0000000c02027825 */ /* 0x008fe200078e0004 */
[----:B------:R-:W-:-:S03]  /*0100*/  MOV R5, 0x437f0000 ;  /* 0x437f000000057802 */ /* 0x000fc60000000f00 */
[----:B------:R-:W-:-:S05]  /*0110*/  IMAD R7, R7, 0xc, RZ ;  /* 0x0000000c07077824 */ /* 0x000fca00078e02ff */
[----:B------:R-:W-:-:S05]  /*0120*/  IADD3 R3, PT, PT, R3, R7, RZ ;  /* 0x0000000703037210 */ /* 0x000fca0007ffe0ff */
[----:B0-----:R-:W-:Y:S04]  /*0130*/  STG.E desc[UR4][R2.64], R5 ;  /* 0x0000000502007986 */ /* 0x001fe8000c101904 */
[----:B------:R-:W-:Y:S04]  /*0140*/  STG.E desc[UR4][R2.64+0x4], R5 ;  /* 0x0000040502007986 */ /* 0x000fe8000c101904 */
[----:B------:R-:W-:Y:S01]  /*0150*/  STG.E desc[UR4][R2.64+0x8], R5 ;  /* 0x0000080502007986 */ /* 0x000fe2000c101904 */
[----:B------:R-:W-:Y:S05]  /*0160*/  EXIT ;  /* 0x000000000000794d */ /* 0x000fea0003800000 */
.L_x_0:
[----:B------:R-:W-:-:S00]  /*0170*/  BRA `(.L_x_0) ;  /* 0xfffffffc00fc7947 */ /* 0x000fc0000383ffff */
[----:B------:R-:W-:-:S00]  /*0180*/  NOP ;  /* 0x0000000000007918 */ /* 0x000fc00000000000 */
[----:B------:R-:W-:-:S00]  /*0190*/  NOP ;  /* 0x0000000000007918 */ /* 0x000fc00000000000 */
[----:B------:R-:W-:-:S00]  /*01a0*/  NOP ;  /* 0x0000000000007918 */ /* 0x000fc00000000000 */
[----:B------:R-:W-:-:S00]  /*01b0*/  NOP ;  /* 0x0000000000007918 */ /* 0x000fc00000000000 */
[----:B------:R-:W-:-:S00]  /*01c0*/  NOP ;  /* 0x0000000000007918 */ /* 0x000fc00000000000 */
[----:B------:R-:W-:-:S00]  /*01d0*/  NOP ;  /* 0x0000000000007918 */ /* 0x000fc00000000000 */
[----:B------:R-:W-:-:S00]  /*01e0*/  NOP ;  /* 0x0000000000007918 */ /* 0x000fc00000000000 */
[----:B------:R-:W-:-:S00]  /*01f0*/  NOP ;  /* 0x0000000000007918 */ /* 0x000fc00000000000 */
.L_x_1:


//--------------------- .nv.shared.reserved.0     --------------------------
	.section	.nv.shared.reserved.0,"aw",@nobits
	.weak		__nv_reservedSMEM_offset_0_alias
	.size		__nv_reservedSMEM_offset_0_alias, 0, 64
	.other		__nv_reservedSMEM_offset_0_alias,@"STO_CUDA_RESERVED_SHARED STV_DEFAULT"
__nv_reservedSMEM_offset_0_alias:
	.zero		0
	.zero		64


//--------------------- .nv.constant0._Z6d_mainP6float3mm --------------------------
	.section	.nv.constant0._Z6d_mainP6float3mm,"a",@progbits
	.sectionflags	@""
	.align	4
.nv.constant0._Z6d_mainP6float3mm:
	.zero		920


//--------------------- SYMBOLS --------------------------

	.type		.nv.reservedSmem.offset0,@object
	.size		.nv.reservedSmem.offset0,0x4
